//
// Generated by NVIDIA NVVM Compiler
//
// Compiler Build ID: CL-36424714
// Cuda compilation tools, release 13.0, V13.0.88
// Based on NVVM 20.0.0
//

.version 9.0
.target sm_100
.address_size 64

	// .globl	_Z9MatrixMulPfS_S_i

.visible .entry _Z9MatrixMulPfS_S_i(
	.param .u64 .ptr .align 1 _Z9MatrixMulPfS_S_i_param_0,
	.param .u64 .ptr .align 1 _Z9MatrixMulPfS_S_i_param_1,
	.param .u64 .ptr .align 1 _Z9MatrixMulPfS_S_i_param_2,
	.param .u32 _Z9MatrixMulPfS_S_i_param_3
)
{
	.reg .pred 	%p<10>;
	.reg .b32 	%r<89>;
	.reg .b32 	%f<55>;
	.reg .b64 	%rd<69>;

	ld.param.u64 	%rd5, [_Z9MatrixMulPfS_S_i_param_0];
	ld.param.u64 	%rd6, [_Z9MatrixMulPfS_S_i_param_1];
	ld.param.u64 	%rd4, [_Z9MatrixMulPfS_S_i_param_2];
	ld.param.u32 	%r43, [_Z9MatrixMulPfS_S_i_param_3];
	cvta.to.global.u64 	%rd1, %rd6;
	cvta.to.global.u64 	%rd2, %rd5;
	mov.u32 	%r44, %ctaid.x;
	shl.b32 	%r1, %r44, 5;
	mov.u32 	%r2, %tid.x;
	add.s32 	%r3, %r1, %r2;
	setp.lt.s32 	%p1, %r43, 1;
	@%p1 bra 	$L__BB0_12;
	cvta.to.global.u64 	%rd7, %rd4;
	mov.u32 	%r46, %tid.y;
	mov.u32 	%r47, %ctaid.y;
	shl.b32 	%r48, %r47, 5;
	add.s32 	%r49, %r48, %r46;
	mul.lo.s32 	%r4, %r43, %r49;
	add.s32 	%r50, %r4, %r3;
	mul.wide.u32 	%rd8, %r50, 4;
	add.s64 	%rd3, %rd7, %rd8;
	ld.global.f32 	%f52, [%rd3];
	and.b32  	%r5, %r43, 7;
	setp.lt.u32 	%p2, %r43, 8;
	mov.b32 	%r87, 0;
	@%p2 bra 	$L__BB0_4;
	and.b32  	%r87, %r43, 2147483640;
	neg.s32 	%r85, %r87;
	add.s32 	%r51, %r2, %r43;
	add.s32 	%r84, %r51, %r1;
	shl.b32 	%r9, %r43, 3;
	shl.b32 	%r52, %r43, 1;
	add.s32 	%r83, %r3, %r52;
	mad.lo.s32 	%r82, %r43, 3, %r3;
	shl.b32 	%r53, %r43, 2;
	add.s32 	%r81, %r3, %r53;
	mad.lo.s32 	%r80, %r43, 5, %r3;
	mad.lo.s32 	%r79, %r43, 6, %r3;
	mad.lo.s32 	%r78, %r43, 7, %r3;
	add.s32 	%r76, %r4, 3;
	mov.u32 	%r77, %r3;
$L__BB0_3:
	.pragma "nounroll";
	add.s32 	%r54, %r76, -3;
	mul.wide.u32 	%rd9, %r54, 4;
	add.s64 	%rd10, %rd2, %rd9;
	ld.global.f32 	%f9, [%rd10];
	mul.wide.u32 	%rd11, %r77, 4;
	add.s64 	%rd12, %rd1, %rd11;
	ld.global.f32 	%f10, [%rd12];
	fma.rn.f32 	%f11, %f9, %f10, %f52;
	st.global.f32 	[%rd3], %f11;
	add.s32 	%r55, %r76, -2;
	mul.wide.u32 	%rd13, %r55, 4;
	add.s64 	%rd14, %rd2, %rd13;
	ld.global.f32 	%f12, [%rd14];
	mul.wide.u32 	%rd15, %r84, 4;
	add.s64 	%rd16, %rd1, %rd15;
	ld.global.f32 	%f13, [%rd16];
	fma.rn.f32 	%f14, %f12, %f13, %f11;
	st.global.f32 	[%rd3], %f14;
	add.s32 	%r56, %r76, -1;
	mul.wide.u32 	%rd17, %r56, 4;
	add.s64 	%rd18, %rd2, %rd17;
	ld.global.f32 	%f15, [%rd18];
	mul.wide.u32 	%rd19, %r83, 4;
	add.s64 	%rd20, %rd1, %rd19;
	ld.global.f32 	%f16, [%rd20];
	fma.rn.f32 	%f17, %f15, %f16, %f14;
	st.global.f32 	[%rd3], %f17;
	add.s32 	%r57, %r76, 4;
	mul.wide.u32 	%rd21, %r76, 4;
	add.s64 	%rd22, %rd2, %rd21;
	ld.global.f32 	%f18, [%rd22];
	mul.wide.u32 	%rd23, %r82, 4;
	add.s64 	%rd24, %rd1, %rd23;
	ld.global.f32 	%f19, [%rd24];
	fma.rn.f32 	%f20, %f18, %f19, %f17;
	st.global.f32 	[%rd3], %f20;
	add.s32 	%r58, %r76, 1;
	mul.wide.u32 	%rd25, %r58, 4;
	add.s64 	%rd26, %rd2, %rd25;
	ld.global.f32 	%f21, [%rd26];
	mul.wide.u32 	%rd27, %r81, 4;
	add.s64 	%rd28, %rd1, %rd27;
	ld.global.f32 	%f22, [%rd28];
	fma.rn.f32 	%f23, %f21, %f22, %f20;
	st.global.f32 	[%rd3], %f23;
	add.s32 	%r59, %r76, 2;
	mul.wide.u32 	%rd29, %r59, 4;
	add.s64 	%rd30, %rd2, %rd29;
	ld.global.f32 	%f24, [%rd30];
	mul.wide.u32 	%rd31, %r80, 4;
	add.s64 	%rd32, %rd1, %rd31;
	ld.global.f32 	%f25, [%rd32];
	fma.rn.f32 	%f26, %f24, %f25, %f23;
	st.global.f32 	[%rd3], %f26;
	add.s32 	%r60, %r76, 3;
	mul.wide.u32 	%rd33, %r60, 4;
	add.s64 	%rd34, %rd2, %rd33;
	ld.global.f32 	%f27, [%rd34];
	mul.wide.u32 	%rd35, %r79, 4;
	add.s64 	%rd36, %rd1, %rd35;
	ld.global.f32 	%f28, [%rd36];
	fma.rn.f32 	%f29, %f27, %f28, %f26;
	st.global.f32 	[%rd3], %f29;
	mul.wide.u32 	%rd37, %r57, 4;
	add.s64 	%rd38, %rd2, %rd37;
	ld.global.f32 	%f30, [%rd38];
	mul.wide.u32 	%rd39, %r78, 4;
	add.s64 	%rd40, %rd1, %rd39;
	ld.global.f32 	%f31, [%rd40];
	fma.rn.f32 	%f52, %f30, %f31, %f29;
	st.global.f32 	[%rd3], %f52;
	add.s32 	%r85, %r85, 8;
	add.s32 	%r84, %r84, %r9;
	add.s32 	%r83, %r83, %r9;
	add.s32 	%r82, %r82, %r9;
	add.s32 	%r81, %r81, %r9;
	add.s32 	%r80, %r80, %r9;
	add.s32 	%r79, %r79, %r9;
	add.s32 	%r78, %r78, %r9;
	add.s32 	%r77, %r77, %r9;
	add.s32 	%r76, %r76, 8;
	setp.ne.s32 	%p3, %r85, 0;
	@%p3 bra 	$L__BB0_3;
$L__BB0_4:
	setp.eq.s32 	%p4, %r5, 0;
	@%p4 bra 	$L__BB0_12;
	and.b32  	%r38, %r43, 3;
	setp.lt.u32 	%p5, %r5, 4;
	@%p5 bra 	$L__BB0_7;
	add.s32 	%r61, %r87, %r4;
	mul.wide.u32 	%rd41, %r61, 4;
	add.s64 	%rd42, %rd2, %rd41;
	ld.global.f32 	%f32, [%rd42];
	mad.lo.s32 	%r62, %r87, %r43, %r3;
	mul.wide.u32 	%rd43, %r62, 4;
	add.s64 	%rd44, %rd1, %rd43;
	ld.global.f32 	%f33, [%rd44];
	fma.rn.f32 	%f34, %f32, %f33, %f52;
	st.global.f32 	[%rd3], %f34;
	add.s32 	%r63, %r61, 1;
	mul.wide.u32 	%rd45, %r63, 4;
	add.s64 	%rd46, %rd2, %rd45;
	ld.global.f32 	%f35, [%rd46];
	add.s32 	%r64, %r62, %r43;
	mul.wide.u32 	%rd47, %r64, 4;
	add.s64 	%rd48, %rd1, %rd47;
	ld.global.f32 	%f36, [%rd48];
	fma.rn.f32 	%f37, %f35, %f36, %f34;
	st.global.f32 	[%rd3], %f37;
	add.s32 	%r65, %r61, 2;
	mul.wide.u32 	%rd49, %r65, 4;
	add.s64 	%rd50, %rd2, %rd49;
	ld.global.f32 	%f38, [%rd50];
	add.s32 	%r66, %r64, %r43;
	mul.wide.u32 	%rd51, %r66, 4;
	add.s64 	%rd52, %rd1, %rd51;
	ld.global.f32 	%f39, [%rd52];
	fma.rn.f32 	%f40, %f38, %f39, %f37;
	st.global.f32 	[%rd3], %f40;
	add.s32 	%r67, %r61, 3;
	mul.wide.u32 	%rd53, %r67, 4;
	add.s64 	%rd54, %rd2, %rd53;
	ld.global.f32 	%f41, [%rd54];
	add.s32 	%r68, %r66, %r43;
	mul.wide.u32 	%rd55, %r68, 4;
	add.s64 	%rd56, %rd1, %rd55;
	ld.global.f32 	%f42, [%rd56];
	fma.rn.f32 	%f52, %f41, %f42, %f40;
	st.global.f32 	[%rd3], %f52;
	add.s32 	%r87, %r87, 4;
$L__BB0_7:
	setp.eq.s32 	%p6, %r38, 0;
	@%p6 bra 	$L__BB0_12;
	setp.eq.s32 	%p7, %r38, 1;
	@%p7 bra 	$L__BB0_10;
	add.s32 	%r69, %r87, %r4;
	mul.wide.u32 	%rd57, %r69, 4;
	add.s64 	%rd58, %rd2, %rd57;
	ld.global.f32 	%f43, [%rd58];
	mad.lo.s32 	%r70, %r87, %r43, %r3;
	mul.wide.u32 	%rd59, %r70, 4;
	add.s64 	%rd60, %rd1, %rd59;
	ld.global.f32 	%f44, [%rd60];
	fma.rn.f32 	%f45, %f43, %f44, %f52;
	st.global.f32 	[%rd3], %f45;
	add.s32 	%r71, %r69, 1;
	mul.wide.u32 	%rd61, %r71, 4;
	add.s64 	%rd62, %rd2, %rd61;
	ld.global.f32 	%f46, [%rd62];
	add.s32 	%r72, %r70, %r43;
	mul.wide.u32 	%rd63, %r72, 4;
	add.s64 	%rd64, %rd1, %rd63;
	ld.global.f32 	%f47, [%rd64];
	fma.rn.f32 	%f52, %f46, %f47, %f45;
	st.global.f32 	[%rd3], %f52;
	add.s32 	%r87, %r87, 2;
$L__BB0_10:
	and.b32  	%r73, %r43, 1;
	setp.eq.b32 	%p8, %r73, 1;
	not.pred 	%p9, %p8;
	@%p9 bra 	$L__BB0_12;
	add.s32 	%r74, %r87, %r4;
	mul.wide.u32 	%rd65, %r74, 4;
	add.s64 	%rd66, %rd2, %rd65;
	ld.global.f32 	%f48, [%rd66];
	mad.lo.s32 	%r75, %r87, %r43, %r3;
	mul.wide.u32 	%rd67, %r75, 4;
	add.s64 	%rd68, %rd1, %rd67;
	ld.global.f32 	%f49, [%rd68];
	fma.rn.f32 	%f50, %f48, %f49, %f52;
	st.global.f32 	[%rd3], %f50;
$L__BB0_12:
	ret;

}


// ===== COMPILED SASS (sm_100) =====

	.target	sm_100

	.elftype	@"ET_EXEC"


//--------------------- .note.nv.tkinfo           --------------------------
	.section	.note.nv.tkinfo,"",@"SHT_NOTE"
	.sectionflags	@"SHF_NOTE_NV_TKINFO"
	.tkinfo
        /*0018*/ 	.word	0x00000002
        /*0030*/ 	.string	""
        /*0030*/ 	.string	"ptxas"
        /*0030*/ 	.string	"Cuda compilation tools, release 13.0, V13.0.88"
        /*0030*/ 	.string	"Build cuda_13.0.r13.0/compiler.36424714_0"
        /*0030*/ 	.string	"-arch sm_100 -m 64 "



//--------------------- .note.nv.cuinfo           --------------------------
	.section	.note.nv.cuinfo,"",@"SHT_NOTE"
	.sectionflags	@"SHF_NOTE_NV_CUINFO"
        /*0018*/ 	.short	0x0002
        /*001a*/ 	.short	0x0064
        /*001c*/ 	.short	0x0082
	.zero		2


//--------------------- .nv.info                  --------------------------
	.section	.nv.info,"",@"SHT_CUDA_INFO"
	.align	4


	//----- nvinfo : EIATTR_REGCOUNT
	.align		4
        /*0000*/ 	.byte	0x04, 0x2f
        /*0002*/ 	.short	(.L_1 - .L_0)
	.align		4
.L_0:
        /*0004*/ 	.word	index@(_Z9MatrixMulPfS_S_i)
        /*0008*/ 	.word	0x00000020


	//----- nvinfo : EIATTR_FRAME_SIZE
	.align		4
.L_1:
        /*000c*/ 	.byte	0x04, 0x11
        /*000e*/ 	.short	(.L_3 - .L_2)
	.align		4
.L_2:
        /*0010*/ 	.word	index@(_Z9MatrixMulPfS_S_i)
        /*0014*/ 	.word	0x00000000


	//----- nvinfo : EIATTR_MIN_STACK_SIZE
	.align		4
.L_3:
        /*0018*/ 	.byte	0x04, 0x12
        /*001a*/ 	.short	(.L_5 - .L_4)
	.align		4
.L_4:
        /*001c*/ 	.word	index@(_Z9MatrixMulPfS_S_i)
        /*0020*/ 	.word	0x00000000
.L_5:


//--------------------- .nv.compat                --------------------------
	.section	.nv.compat,"",@"SHT_CUDA_COMPAT_INFO"
	.align	4
        /*0000*/ 	.byte	0x02, 0x09, 0x00, 0x00, 0x02, 0x02, 0x01, 0x00, 0x02, 0x05, 0x05, 0x00, 0x03, 0x07, 0x01, 0x01
        /*0010*/ 	.byte	0x02, 0x03, 0x00, 0x00, 0x02, 0x06, 0x01, 0x00, 0x04, 0x0b, 0x08, 0x00, 0x09, 0x00, 0x00, 0x00
        /*0020*/ 	.byte	0x00, 0x00, 0x00, 0x00


//--------------------- .nv.info._Z9MatrixMulPfS_S_i --------------------------
	.section	.nv.info._Z9MatrixMulPfS_S_i,"",@"SHT_CUDA_INFO"
	.sectionflags	@""
	.align	4


	//----- nvinfo : EIATTR_CUDA_API_VERSION
	.align		4
        /*0000*/ 	.byte	0x04, 0x37
        /*0002*/ 	.short	(.L_7 - .L_6)
.L_6:
        /*0004*/ 	.word	0x00000082


	//----- nvinfo : EIATTR_KPARAM_INFO
	.align		4
.L_7:
        /*0008*/ 	.byte	0x04, 0x17
        /*000a*/ 	.short	(.L_9 - .L_8)
.L_8:
        /*000c*/ 	.word	0x00000000
        /*0010*/ 	.short	0x0003
        /*0012*/ 	.short	0x0018
        /*0014*/ 	.byte	0x00, 0xf0, 0x11, 0x00


	//----- nvinfo : EIATTR_KPARAM_INFO
	.align		4
.L_9:
        /*0018*/ 	.byte	0x04, 0x17
        /*001a*/ 	.short	(.L_11 - .L_10)
.L_10:
        /*001c*/ 	.word	0x00000000
        /*0020*/ 	.short	0x0002
        /*0022*/ 	.short	0x0010
        /*0024*/ 	.byte	0x00, 0xf5, 0x21, 0x00


	//----- nvinfo : EIATTR_KPARAM_INFO
	.align		4
.L_11:
        /*0028*/ 	.byte	0x04, 0x17
        /*002a*/ 	.short	(.L_13 - .L_12)
.L_12:
        /*002c*/ 	.word	0x00000000
        /*0030*/ 	.short	0x0001
        /*0032*/ 	.short	0x0008
        /*0034*/ 	.byte	0x00, 0xf5, 0x21, 0x00


	//----- nvinfo : EIATTR_KPARAM_INFO
	.align		4
.L_13:
        /*0038*/ 	.byte	0x04, 0x17
        /*003a*/ 	.short	(.L_15 - .L_14)
.L_14:
        /*003c*/ 	.word	0x00000000
        /*0040*/ 	.short	0x0000
        /*0042*/ 	.short	0x0000
        /*0044*/ 	.byte	0x00, 0xf5, 0x21, 0x00


	//----- nvinfo : EIATTR_SPARSE_MMA_MASK
	.align		4
.L_15:
        /*0048*/ 	.byte	0x03, 0x50
        /*004a*/ 	.short	0x0000


	//----- nvinfo : EIATTR_MAXREG_COUNT
	.align		4
        /*004c*/ 	.byte	0x03, 0x1b
        /*004e*/ 	.short	0x00ff


	//----- nvinfo : EIATTR_MERCURY_ISA_VERSION
	.align		4
        /*0050*/ 	.byte	0x03, 0x5f
        /*0052*/ 	.short	0x0101


	//----- nvinfo : EIATTR_VRC_CTA_INIT_COUNT
	.align		4
        /*0054*/ 	.byte	0x02, 0x4a
	.zero		1
	.zero		1


	//----- nvinfo : EIATTR_EXIT_INSTR_OFFSETS
	.align		4
        /*0058*/ 	.byte	0x04, 0x1c
        /*005a*/ 	.short	(.L_17 - .L_16)


	//   ....[0]....
.L_16:
        /*005c*/ 	.word	0x00000030


	//   ....[1]....
        /*0060*/ 	.word	0x00000650


	//   ....[2]....
        /*0064*/ 	.word	0x000008d0


	//   ....[3]....
        /*0068*/ 	.word	0x00000a50


	//   ....[4]....
        /*006c*/ 	.word	0x00000b00


	//----- nvinfo : EIATTR_CBANK_PARAM_SIZE
	.align		4
.L_17:
        /*0070*/ 	.byte	0x03, 0x19
        /*0072*/ 	.short	0x001c


	//----- nvinfo : EIATTR_PARAM_CBANK
	.align		4
        /*0074*/ 	.byte	0x04, 0x0a
        /*0076*/ 	.short	(.L_19 - .L_18)
	.align		4
.L_18:
        /*0078*/ 	.word	index@(.nv.constant0._Z9MatrixMulPfS_S_i)
        /*007c*/ 	.short	0x0380
        /*007e*/ 	.short	0x001c


	//----- nvinfo : EIATTR_SW_WAR
	.align		4
.L_19:
        /*0080*/ 	.byte	0x04, 0x36
        /*0082*/ 	.short	(.L_21 - .L_20)
.L_20:
        /*0084*/ 	.word	0x00000008
.L_21:


//--------------------- .nv.callgraph             --------------------------
	.section	.nv.callgraph,"",@"SHT_CUDA_CALLGRAPH"
	.align	4
	.sectionentsize	8
	.align		4
        /*0000*/ 	.word	0x00000000
	.align		4
        /*0004*/ 	.word	0xffffffff
	.align		4
        /*0008*/ 	.word	0x00000000
	.align		4
        /*000c*/ 	.word	0xfffffffe
	.align		4
        /*0010*/ 	.word	0x00000000
	.align		4
        /*0014*/ 	.word	0xfffffffd
	.align		4
        /*0018*/ 	.word	0x00000000
	.align		4
        /*001c*/ 	.word	0xfffffffc


//--------------------- .text._Z9MatrixMulPfS_S_i --------------------------
	.section	.text._Z9MatrixMulPfS_S_i,"ax",@progbits
	.align	128
        .global         _Z9MatrixMulPfS_S_i
        .type           _Z9MatrixMulPfS_S_i,@function
        .size           _Z9MatrixMulPfS_S_i,(.L_x_5 - _Z9MatrixMulPfS_S_i)
        .other          _Z9MatrixMulPfS_S_i,@"STO_CUDA_ENTRY STV_DEFAULT"
_Z9MatrixMulPfS_S_i:
.text._Z9MatrixMulPfS_S_i:
[----:B------:R-:W-:Y:S08]  /*0000*/  LDC R1, c[0x0][0x37c] ;  /* 0x0000df00ff017b82 */ /* 0x000ff00000000800 */
[----:B------:R-:W0:Y:S02]  /*0010*/  LDC R0, c[0x0][0x398] ;  /* 0x0000e600ff007b82 */ /* 0x000e240000000800 */
[----:B0-----:R-:W-:-:S13]  /*0020*/  ISETP.GE.AND P0, PT, R0, 0x1, PT ;  /* 0x000000010000780c */ /* 0x001fda0003f06270 */
[----:B------:R-:W-:Y:S05]  /*0030*/  @!P0 EXIT ;  /* 0x000000000000894d */ /* 0x000fea0003800000 */
[----:B------:R-:W0:Y:S01]  /*0040*/  S2R R3, SR_TID.Y ;  /* 0x0000000000037919 */ /* 0x000e220000002200 */
[----:B------:R-:W1:Y:S01]  /*0050*/  LDC.64 R12, c[0x0][0x390] ;  /* 0x0000e400ff0c7b82 */ /* 0x000e620000000a00 */
[----:B------:R-:W2:Y:S01]  /*0060*/  LDCU.64 UR4, c[0x0][0x358] ;  /* 0x00006b00ff0477ac */ /* 0x000ea20008000a00 */
[----:B------:R-:W-:Y:S01]  /*0070*/  ISETP.GE.U32.AND P1, PT, R0, 0x8, PT ;  /* 0x000000080000780c */ /* 0x000fe20003f26070 */
[----:B------:R-:W0:Y:S01]  /*0080*/  S2R R2, SR_CTAID.Y ;  /* 0x0000000000027919 */ /* 0x000e220000002600 */
[----:B------:R-:W-:Y:S01]  /*0090*/  HFMA2 R4, -RZ, RZ, 0, 0 ;  /* 0x00000000ff047431 */ /* 0x000fe200000001ff */
[----:B------:R-:W3:Y:S01]  /*00a0*/  S2R R11, SR_CTAID.X ;  /* 0x00000000000b7919 */ /* 0x000ee20000002500 */
[----:B------:R-:W3:Y:S01]  /*00b0*/  S2R R26, SR_TID.X ;  /* 0x00000000001a7919 */ /* 0x000ee20000002100 */
[----:B0-----:R-:W-:Y:S02]  /*00c0*/  LEA R3, R2, R3, 0x5 ;  /* 0x0000000302037211 */ /* 0x001fe400078e28ff */
[----:B------:R-:W-:-:S04]  /*00d0*/  LOP3.LUT R2, R0, 0x7, RZ, 0xc0, !PT ;  /* 0x0000000700027812 */ /* 0x000fc800078ec0ff */
[----:B------:R-:W-:Y:S02]  /*00e0*/  ISETP.NE.AND P0, PT, R2, RZ, PT ;  /* 0x000000ff0200720c */ /* 0x000fe40003f05270 */
[----:B---3--:R-:W-:-:S05]  /*00f0*/  LEA R5, R11, R26, 0x5 ;  /* 0x0000001a0b057211 */ /* 0x008fca00078e28ff */
[----:B------:R-:W-:-:S04]  /*0100*/  IMAD R7, R3, R0, R5 ;  /* 0x0000000003077224 */ /* 0x000fc800078e0205 */
[----:B-1----:R-:W-:-:S05]  /*0110*/  IMAD.WIDE.U32 R12, R7, 0x4, R12 ;  /* 0x00000004070c7825 */ /* 0x002fca00078e000c */
[----:B--2---:R0:W5:Y:S01]  /*0120*/  LDG.E R21, desc[UR4][R12.64] ;  /* 0x000000040c157981 */ /* 0x004162000c1e1900 */
[----:B------:R-:W-:Y:S05]  /*0130*/  @!P1 BRA `(.L_x_0) ;  /* 0x0000000400449947 */ /* 0x000fea0003800000 */
[----:B------:R-:W-:Y:S01]  /*0140*/  IADD3 R26, PT, PT, R26, R0, RZ ;  /* 0x000000001a1a7210 */ /* 0x000fe20007ffe0ff */
[C-C-:B------:R-:W-:Y:S01]  /*0150*/  IMAD R7, R0.reuse, 0x3, R5.reuse ;  /* 0x0000000300077824 */ /* 0x140fe200078e0205 */
[C---:B------:R-:W-:Y:S01]  /*0160*/  LOP3.LUT R4, R0.reuse, 0x7ffffff8, RZ, 0xc0, !PT ;  /* 0x7ffffff800047812 */ /* 0x040fe200078ec0ff */
[C-C-:B------:R-:W-:Y:S01]  /*0170*/  IMAD R27, R0.reuse, 0x5, R5.reuse ;  /* 0x00000005001b7824 */ /* 0x140fe200078e0205 */
[----:B------:R-:W-:Y:S01]  /*0180*/  LEA R26, R11, R26, 0x5 ;  /* 0x0000001a0b1a7211 */ /* 0x000fe200078e28ff */
[C-C-:B------:R-:W-:Y:S01]  /*0190*/  IMAD R29, R0.reuse, 0x6, R5.reuse ;  /* 0x00000006001d7824 */ /* 0x140fe200078e0205 */
[CC--:B------:R-:W-:Y:S01]  /*01a0*/  LEA R9, R0.reuse, R5.reuse, 0x1 ;  /* 0x0000000500097211 */ /* 0x0c0fe200078e08ff */
[C---:B------:R-:W-:Y:S01]  /*01b0*/  IMAD R8, R0.reuse, 0x7, R5 ;  /* 0x0000000700087824 */ /* 0x040fe200078e0205 */
[-C--:B------:R-:W-:Y:S01]  /*01c0*/  LEA R11, R0, R5.reuse, 0x2 ;  /* 0x00000005000b7211 */ /* 0x080fe200078e10ff */
[----:B------:R-:W-:Y:S01]  /*01d0*/  IMAD R28, R3, R0, 0x3 ;  /* 0x00000003031c7424 */ /* 0x000fe200078e0200 */
[----:B------:R-:W-:-:S02]  /*01e0*/  MOV R10, R5 ;  /* 0x00000005000a7202 */ /* 0x000fc40000000f00 */
[----:B------:R-:W-:-:S07]  /*01f0*/  IADD3 R6, PT, PT, -R4, RZ, RZ ;  /* 0x000000ff04067210 */ /* 0x000fce0007ffe1ff */
.L_x_1:
[----:B-1----:R-:W1:Y:S01]  /*0200*/  LDC.64 R16, c[0x0][0x380] ;  /* 0x0000e000ff107b82 */ /* 0x002e620000000a00 */
[----:B------:R-:W-:-:S07]  /*0210*/  IADD3 R25, PT, PT, R28, -0x3, RZ ;  /* 0xfffffffd1c197810 */ /* 0x000fce0007ffe0ff */
[----:B------:R-:W2:Y:S01]  /*0220*/  LDC.64 R14, c[0x0][0x388] ;  /* 0x0000e200ff0e7b82 */ /* 0x000ea20000000a00 */
[----:B-1----:R-:W-:-:S06]  /*0230*/  IMAD.WIDE.U32 R24, R25, 0x4, R16 ;  /* 0x0000000419187825 */ /* 0x002fcc00078e0010 */
[----:B------:R-:W3:Y:S01]  /*0240*/  LDG.E R24, desc[UR4][R24.64] ;  /* 0x0000000418187981 */ /* 0x000ee2000c1e1900 */
[----:B--2---:R-:W-:-:S06]  /*0250*/  IMAD.WIDE.U32 R18, R10, 0x4, R14 ;  /* 0x000000040a127825 */ /* 0x004fcc00078e000e */
[----:B------:R-:W3:Y:S01]  /*0260*/  LDG.E R19, desc[UR4][R18.64] ;  /* 0x0000000412137981 */ /* 0x000ee2000c1e1900 */
[----:B------:R-:W-:Y:S01]  /*0270*/  IADD3 R23, PT, PT, R28, -0x2, RZ ;  /* 0xfffffffe1c177810 */ /* 0x000fe20007ffe0ff */
[----:B---3-5:R-:W-:-:S04]  /*0280*/  FFMA R19, R24, R19, R21 ;  /* 0x0000001318137223 */ /* 0x028fc80000000015 */
[----:B------:R-:W-:-:S04]  /*0290*/  IMAD.WIDE.U32 R20, R23, 0x4, R16 ;  /* 0x0000000417147825 */ /* 0x000fc800078e0010 */
[----:B------:R-:W-:Y:S01]  /*02a0*/  IMAD.WIDE.U32 R22, R26, 0x4, R14 ;  /* 0x000000041a167825 */ /* 0x000fe200078e000e */
[----:B------:R1:W-:Y:S04]  /*02b0*/  STG.E desc[UR4][R12.64], R19 ;  /* 0x000000130c007986 */ /* 0x0003e8000c101904 */
[----:B------:R-:W2:Y:S04]  /*02c0*/  LDG.E R20, desc[UR4][R20.64] ;  /* 0x0000000414147981 */ /* 0x000ea8000c1e1900 */
[----:B------:R-:W2:Y:S01]  /*02d0*/  LDG.E R22, desc[UR4][R22.64] ;  /* 0x0000000416167981 */ /* 0x000ea2000c1e1900 */
[----:B------:R-:W-:-:S05]  /*02e0*/  IADD3 R25, PT, PT, R28, -0x1, RZ ;  /* 0xffffffff1c197810 */ /* 0x000fca0007ffe0ff */
[----:B------:R-:W-:-:S04]  /*02f0*/  IMAD.WIDE.U32 R24, R25, 0x4, R16 ;  /* 0x0000000419187825 */ /* 0x000fc800078e0010 */
[----:B--2---:R-:W-:Y:S01]  /*0300*/  FFMA R23, R20, R22, R19 ;  /* 0x0000001614177223 */ /* 0x004fe20000000013 */
[----:B-1----:R-:W-:-:S04]  /*0310*/  IMAD.WIDE.U32 R18, R9, 0x4, R14 ;  /* 0x0000000409127825 */ /* 0x002fc800078e000e */
[----:B------:R1:W-:Y:S04]  /*0320*/  STG.E desc[UR4][R12.64], R23 ;  /* 0x000000170c007986 */ /* 0x0003e8000c101904 */
[----:B------:R-:W2:Y:S04]  /*0330*/  LDG.E R24, desc[UR4][R24.64] ;  /* 0x0000000418187981 */ /* 0x000ea8000c1e1900 */
[----:B------:R-:W2:Y:S01]  /*0340*/  LDG.E R18, desc[UR4][R18.64] ;  /* 0x0000000412127981 */ /* 0x000ea2000c1e1900 */
[----:B------:R-:W-:-:S04]  /*0350*/  IMAD.WIDE.U32 R20, R7, 0x4, R14 ;  /* 0x0000000407147825 */ /* 0x000fc800078e000e */
[----:B--2---:R-:W-:Y:S01]  /*0360*/  FFMA R25, R24, R18, R23 ;  /* 0x0000001218197223 */ /* 0x004fe20000000017 */
[----:B------:R-:W-:-:S04]  /*0370*/  IMAD.WIDE.U32 R18, R28, 0x4, R16 ;  /* 0x000000041c127825 */ /* 0x000fc800078e0010 */
[----:B------:R2:W-:Y:S04]  /*0380*/  STG.E desc[UR4][R12.64], R25 ;  /* 0x000000190c007986 */ /* 0x0005e8000c101904 */
[----:B------:R-:W3:Y:S04]  /*0390*/  LDG.E R22, desc[UR4][R18.64] ;  /* 0x0000000412167981 */ /* 0x000ee8000c1e1900 */
[----:B------:R-:W3:Y:S01]  /*03a0*/  LDG.E R21, desc[UR4][R20.64] ;  /* 0x0000000414157981 */ /* 0x000ee2000c1e1900 */
[----:B-1----:R-:W-:Y:S01]  /*03b0*/  IADD3 R23, PT, PT, R28, 0x1, RZ ;  /* 0x000000011c177810 */ /* 0x002fe20007ffe0ff */
[----:B---3--:R-:W-:-:S04]  /*03c0*/  FFMA R21, R22, R21, R25 ;  /* 0x0000001516157223 */ /* 0x008fc80000000019 */
[----:B------:R-:W-:-:S04]  /*03d0*/  IMAD.WIDE.U32 R22, R23, 0x4, R16 ;  /* 0x0000000417167825 */ /* 0x000fc800078e0010 */
[----:B--2---:R-:W-:Y:S01]  /*03e0*/  IMAD.WIDE.U32 R24, R11, 0x4, R14 ;  /* 0x000000040b187825 */ /* 0x004fe200078e000e */
[----:B------:R1:W-:Y:S04]  /*03f0*/  STG.E desc[UR4][R12.64], R21 ;  /* 0x000000150c007986 */ /* 0x0003e8000c101904 */
[----:B------:R-:W2:Y:S04]  /*0400*/  LDG.E R22, desc[UR4][R22.64] ;  /* 0x0000000416167981 */ /* 0x000ea8000c1e1900 */
[----:B------:R-:W2:Y:S01]  /*0410*/  LDG.E R24, desc[UR4][R24.64] ;  /* 0x0000000418187981 */ /* 0x000ea2000c1e1900 */
[----:B------:R-:W-:-:S05]  /*0420*/  IADD3 R19, PT, PT, R28, 0x2, RZ ;  /* 0x000000021c137810 */ /* 0x000fca0007ffe0ff */
[----:B------:R-:W-:-:S04]  /*0430*/  IMAD.WIDE.U32 R18, R19, 0x4, R16 ;  /* 0x0000000413127825 */ /* 0x000fc800078e0010 */
[----:B--2---:R-:W-:Y:S01]  /*0440*/  FFMA R23, R22, R24, R21 ;  /* 0x0000001816177223 */ /* 0x004fe20000000015 */
[----:B-1----:R-:W-:-:S04]  /*0450*/  IMAD.WIDE.U32 R20, R27, 0x4, R14 ;  /* 0x000000041b147825 */ /* 0x002fc800078e000e */
[----:B------:R1:W-:Y:S04]  /*0460*/  STG.E desc[UR4][R12.64], R23 ;  /* 0x000000170c007986 */ /* 0x0003e8000c101904 */
[----:B------:R-:W2:Y:S04]  /*0470*/  LDG.E R18, desc[UR4][R18.64] ;  /* 0x0000000412127981 */ /* 0x000ea8000c1e1900 */
[----:B------:R-:W2:Y:S01]  /*0480*/  LDG.E R20, desc[UR4][R20.64] ;  /* 0x0000000414147981 */ /* 0x000ea2000c1e1900 */
[----:B------:R-:W-:Y:S01]  /*0490*/  IADD3 R25, PT, PT, R28, 0x3, RZ ;  /* 0x000000031c197810 */ /* 0x000fe20007ffe0ff */
[----:B--2---:R-:W-:-:S04]  /*04a0*/  FFMA R19, R18, R20, R23 ;  /* 0x0000001412137223 */ /* 0x004fc80000000017 */
[----:B-1----:R-:W-:-:S04]  /*04b0*/  IMAD.WIDE.U32 R22, R25, 0x4, R16 ;  /* 0x0000000419167825 */ /* 0x002fc800078e0010 */
[--C-:B------:R-:W-:Y:S01]  /*04c0*/  IMAD.WIDE.U32 R24, R29, 0x4, R14.reuse ;  /* 0x000000041d187825 */ /* 0x100fe200078e000e */
[----:B------:R1:W-:Y:S04]  /*04d0*/  STG.E desc[UR4][R12.64], R19 ;  /* 0x000000130c007986 */ /* 0x0003e8000c101904 */
[----:B------:R-:W2:Y:S04]  /*04e0*/  LDG.E R22, desc[UR4][R22.64] ;  /* 0x0000000416167981 */ /* 0x000ea8000c1e1900 */
[----:B------:R-:W2:Y:S01]  /*04f0*/  LDG.E R24, desc[UR4][R24.64] ;  /* 0x0000000418187981 */ /* 0x000ea2000c1e1900 */
[----:B------:R-:W-:Y:S01]  /*0500*/  IADD3 R21, PT, PT, R28, 0x4, RZ ;  /* 0x000000041c157810 */ /* 0x000fe20007ffe0ff */
[----:B------:R-:W-:-:S04]  /*0510*/  IMAD.WIDE.U32 R14, R8, 0x4, R14 ;  /* 0x00000004080e7825 */ /* 0x000fc800078e000e */
[----:B------:R-:W-:-:S04]  /*0520*/  IMAD.WIDE.U32 R16, R21, 0x4, R16 ;  /* 0x0000000415107825 */ /* 0x000fc800078e0010 */
[----:B--2---:R-:W-:-:S05]  /*0530*/  FFMA R23, R22, R24, R19 ;  /* 0x0000001816177223 */ /* 0x004fca0000000013 */
[----:B------:R1:W-:Y:S04]  /*0540*/  STG.E desc[UR4][R12.64], R23 ;  /* 0x000000170c007986 */ /* 0x0003e8000c101904 */
[----:B------:R-:W2:Y:S04]  /*0550*/  LDG.E R16, desc[UR4][R16.64] ;  /* 0x0000000410107981 */ /* 0x000ea8000c1e1900 */
[----:B------:R-:W2:Y:S01]  /*0560*/  LDG.E R14, desc[UR4][R14.64] ;  /* 0x000000040e0e7981 */ /* 0x000ea2000c1e1900 */
[----:B------:R-:W-:-:S04]  /*0570*/  IADD3 R6, PT, PT, R6, 0x8, RZ ;  /* 0x0000000806067810 */ /* 0x000fc80007ffe0ff */
[----:B------:R-:W-:Y:S02]  /*0580*/  ISETP.NE.AND P1, PT, R6, RZ, PT ;  /* 0x000000ff0600720c */ /* 0x000fe40003f25270 */
[----:B------:R-:W-:Y:S02]  /*0590*/  IADD3 R28, PT, PT, R28, 0x8, RZ ;  /* 0x000000081c1c7810 */ /* 0x000fe40007ffe0ff */
[C---:B------:R-:W-:Y:S02]  /*05a0*/  LEA R26, R0.reuse, R26, 0x3 ;  /* 0x0000001a001a7211 */ /* 0x040fe400078e18ff */
[C---:B------:R-:W-:Y:S02]  /*05b0*/  LEA R9, R0.reuse, R9, 0x3 ;  /* 0x0000000900097211 */ /* 0x040fe400078e18ff */
[C---:B------:R-:W-:Y:S02]  /*05c0*/  LEA R7, R0.reuse, R7, 0x3 ;  /* 0x0000000700077211 */ /* 0x040fe400078e18ff */
[----:B------:R-:W-:-:S02]  /*05d0*/  LEA R11, R0, R11, 0x3 ;  /* 0x0000000b000b7211 */ /* 0x000fc400078e18ff */
[C---:B------:R-:W-:Y:S02]  /*05e0*/  LEA R27, R0.reuse, R27, 0x3 ;  /* 0x0000001b001b7211 */ /* 0x040fe400078e18ff */
[C---:B------:R-:W-:Y:S02]  /*05f0*/  LEA R29, R0.reuse, R29, 0x3 ;  /* 0x0000001d001d7211 */ /* 0x040fe400078e18ff */
[C---:B------:R-:W-:Y:S02]  /*0600*/  LEA R8, R0.reuse, R8, 0x3 ;  /* 0x0000000800087211 */ /* 0x040fe400078e18ff */
[----:B------:R-:W-:Y:S01]  /*0610*/  LEA R10, R0, R10, 0x3 ;  /* 0x0000000a000a7211 */ /* 0x000fe200078e18ff */
[----:B--2---:R-:W-:-:S05]  /*0620*/  FFMA R21, R16, R14, R23 ;  /* 0x0000000e10157223 */ /* 0x004fca0000000017 */
[----:B------:R1:W-:Y:S01]  /*0630*/  STG.E desc[UR4][R12.64], R21 ;  /* 0x000000150c007986 */ /* 0x0003e2000c101904 */
[----:B------:R-:W-:Y:S05]  /*0640*/  @P1 BRA `(.L_x_1) ;  /* 0xfffffff800ec1947 */ /* 0x000fea000383ffff */
.L_x_0:
[----:B------:R-:W-:Y:S05]  /*0650*/  @!P0 EXIT ;  /* 0x000000000000894d */ /* 0x000fea0003800000 */
[----:B------:R-:W-:Y:S02]  /*0660*/  ISETP.GE.U32.AND P0, PT, R2, 0x4, PT ;  /* 0x000000040200780c */ /* 0x000fe40003f06070 */
[----:B------:R-:W-:-:S04]  /*0670*/  LOP3.LUT R10, R0, 0x3, RZ, 0xc0, !PT ;  /* 0x00000003000a7812 */ /* 0x000fc800078ec0ff */
[----:B------:R-:W-:-:S07]  /*0680*/  ISETP.NE.AND P1, PT, R10, RZ, PT ;  /* 0x000000ff0a00720c */ /* 0x000fce0003f25270 */
[----:B------:R-:W-:Y:S06]  /*0690*/  @!P0 BRA `(.L_x_2) ;  /* 0x00000000008c8947 */ /* 0x000fec0003800000 */
[----:B------:R-:W2:Y:S01]  /*06a0*/  LDC.64 R8, c[0x0][0x380] ;  /* 0x0000e000ff087b82 */ /* 0x000ea20000000a00 */
[-C--:B------:R-:W-:Y:S02]  /*06b0*/  IMAD R11, R3, R0.reuse, R4 ;  /* 0x00000000030b7224 */ /* 0x080fe400078e0204 */
[----:B-1----:R-:W-:-:S05]  /*06c0*/  IMAD R19, R4, R0, R5 ;  /* 0x0000000004137224 */ /* 0x002fca00078e0205 */
[----:B------:R-:W1:Y:S01]  /*06d0*/  LDC.64 R6, c[0x0][0x388] ;  /* 0x0000e200ff067b82 */ /* 0x000e620000000a00 */
[----:B--2---:R-:W-:-:S06]  /*06e0*/  IMAD.WIDE.U32 R14, R11, 0x4, R8 ;  /* 0x000000040b0e7825 */ /* 0x004fcc00078e0008 */
[----:B------:R-:W2:Y:S01]  /*06f0*/  LDG.E R14, desc[UR4][R14.64] ;  /* 0x000000040e0e7981 */ /* 0x000ea2000c1e1900 */
[----:B-1----:R-:W-:-:S06]  /*0700*/  IMAD.WIDE.U32 R16, R19, 0x4, R6 ;  /* 0x0000000413107825 */ /* 0x002fcc00078e0006 */
[----:B------:R-:W2:Y:S01]  /*0710*/  LDG.E R16, desc[UR4][R16.64] ;  /* 0x0000000410107981 */ /* 0x000ea2000c1e1900 */
[----:B------:R-:W-:Y:S02]  /*0720*/  IADD3 R25, PT, PT, R11, 0x1, RZ ;  /* 0x000000010b197810 */ /* 0x000fe40007ffe0ff */
[----:B------:R-:W-:-:S03]  /*0730*/  IADD3 R27, PT, PT, R19, R0, RZ ;  /* 0x00000000131b7210 */ /* 0x000fc60007ffe0ff */
[----:B------:R-:W-:-:S04]  /*0740*/  IMAD.WIDE.U32 R18, R25, 0x4, R8 ;  /* 0x0000000419127825 */ /* 0x000fc800078e0008 */
[----:B--2--5:R-:W-:Y:S01]  /*0750*/  FFMA R23, R14, R16, R21 ;  /* 0x000000100e177223 */ /* 0x024fe20000000015 */
[----:B------:R-:W-:-:S04]  /*0760*/  IMAD.WIDE.U32 R20, R27, 0x4, R6 ;  /* 0x000000041b147825 */ /* 0x000fc800078e0006 */
[----:B------:R1:W-:Y:S04]  /*0770*/  STG.E desc[UR4][R12.64], R23 ;  /* 0x000000170c007986 */ /* 0x0003e8000c101904 */
[----:B------:R-:W2:Y:S04]  /*0780*/  LDG.E R18, desc[UR4][R18.64] ;  /* 0x0000000412127981 */ /* 0x000ea8000c1e1900 */
[----:B------:R-:W2:Y:S01]  /*0790*/  LDG.E R20, desc[UR4][R20.64] ;  /* 0x0000000414147981 */ /* 0x000ea2000c1e1900 */
[----:B------:R-:W-:Y:S02]  /*07a0*/  IADD3 R29, PT, PT, R11, 0x2, RZ ;  /* 0x000000020b1d7810 */ /* 0x000fe40007ffe0ff */
[----:B------:R-:W-:-:S03]  /*07b0*/  IADD3 R27, PT, PT, R27, R0, RZ ;  /* 0x000000001b1b7210 */ /* 0x000fc60007ffe0ff */
[----:B------:R-:W-:-:S04]  /*07c0*/  IMAD.WIDE.U32 R14, R29, 0x4, R8 ;  /* 0x000000041d0e7825 */ /* 0x000fc800078e0008 */
[----:B------:R-:W-:-:S04]  /*07d0*/  IMAD.WIDE.U32 R16, R27, 0x4, R6 ;  /* 0x000000041b107825 */ /* 0x000fc800078e0006 */
[----:B--2---:R-:W-:-:S05]  /*07e0*/  FFMA R25, R18, R20, R23 ;  /* 0x0000001412197223 */ /* 0x004fca0000000017 */
[----:B------:R2:W-:Y:S04]  /*07f0*/  STG.E desc[UR4][R12.64], R25 ;  /* 0x000000190c007986 */ /* 0x0005e8000c101904 */
[----:B------:R-:W3:Y:S04]  /*0800*/  LDG.E R14, desc[UR4][R14.64] ;  /* 0x000000040e0e7981 */ /* 0x000ee8000c1e1900 */
[----:B------:R-:W3:Y:S01]  /*0810*/  LDG.E R16, desc[UR4][R16.64] ;  /* 0x0000000410107981 */ /* 0x000ee2000c1e1900 */
[----:B-1----:R-:W-:Y:S02]  /*0820*/  IADD3 R23, PT, PT, R11, 0x3, RZ ;  /* 0x000000030b177810 */ /* 0x002fe40007ffe0ff */
[----:B------:R-:W-:-:S03]  /*0830*/  IADD3 R27, PT, PT, R27, R0, RZ ;  /* 0x000000001b1b7210 */ /* 0x000fc60007ffe0ff */
[----:B------:R-:W-:-:S04]  /*0840*/  IMAD.WIDE.U32 R8, R23, 0x4, R8 ;  /* 0x0000000417087825 */ /* 0x000fc800078e0008 */
[----:B------:R-:W-:-:S04]  /*0850*/  IMAD.WIDE.U32 R6, R27, 0x4, R6 ;  /* 0x000000041b067825 */ /* 0x000fc800078e0006 */
[----:B---3--:R-:W-:-:S05]  /*0860*/  FFMA R11, R14, R16, R25 ;  /* 0x000000100e0b7223 */ /* 0x008fca0000000019 */
[----:B------:R2:W-:Y:S04]  /*0870*/  STG.E desc[UR4][R12.64], R11 ;  /* 0x0000000b0c007986 */ /* 0x0005e8000c101904 */
[----:B------:R-:W3:Y:S04]  /*0880*/  LDG.E R8, desc[UR4][R8.64] ;  /* 0x0000000408087981 */ /* 0x000ee8000c1e1900 */
[----:B------:R-:W3:Y:S01]  /*0890*/  LDG.E R6, desc[UR4][R6.64] ;  /* 0x0000000406067981 */ /* 0x000ee2000c1e1900 */
[----:B------:R-:W-:Y:S01]  /*08a0*/  IADD3 R4, PT, PT, R4, 0x4, RZ ;  /* 0x0000000404047810 */ /* 0x000fe20007ffe0ff */
[----:B---3--:R-:W-:-:S05]  /*08b0*/  FFMA R21, R8, R6, R11 ;  /* 0x0000000608157223 */ /* 0x008fca000000000b */
[----:B------:R2:W-:Y:S02]  /*08c0*/  STG.E desc[UR4][R12.64], R21 ;  /* 0x000000150c007986 */ /* 0x0005e4000c101904 */
.L_x_2:
[----:B------:R-:W-:Y:S05]  /*08d0*/  @!P1 EXIT ;  /* 0x000000000000994d */ /* 0x000fea0003800000 */
[----:B------:R-:W-:Y:S02]  /*08e0*/  ISETP.NE.AND P0, PT, R10, 0x1, PT ;  /* 0x000000010a00780c */ /* 0x000fe40003f05270 */
[----:B------:R-:W-:-:S04]  /*08f0*/  LOP3.LUT R2, R0, 0x1, RZ, 0xc0, !PT ;  /* 0x0000000100027812 */ /* 0x000fc800078ec0ff */
[----:B------:R-:W-:-:S07]  /*0900*/  ISETP.NE.U32.AND P1, PT, R2, 0x1, PT ;  /* 0x000000010200780c */ /* 0x000fce0003f25070 */
        /* <DEDUP_REMOVED lines=12> */
[----:B------:R-:W-:-:S04]  /*09d0*/  IMAD.WIDE.U32 R6, R19, 0x4, R6 ;  /* 0x0000000413067825 */ /* 0x000fc800078e0006 */
[----:B--2--5:R-:W-:-:S05]  /*09e0*/  FFMA R17, R10, R14, R21 ;  /* 0x0000000e0a117223 */ /* 0x024fca0000000015 */
[----:B------:R3:W-:Y:S04]  /*09f0*/  STG.E desc[UR4][R12.64], R17 ;  /* 0x000000110c007986 */ /* 0x0007e8000c101904 */
[----:B------:R-:W2:Y:S04]  /*0a00*/  LDG.E R8, desc[UR4][R8.64] ;  /* 0x0000000408087981 */ /* 0x000ea8000c1e1900 */
[----:B------:R-:W2:Y:S01]  /*0a10*/  LDG.E R6, desc[UR4][R6.64] ;  /* 0x0000000406067981 */ /* 0x000ea2000c1e1900 */
[----:B------:R-:W-:Y:S01]  /*0a20*/  IADD3 R4, PT, PT, R4, 0x2, RZ ;  /* 0x0000000204047810 */ /* 0x000fe20007ffe0ff */
[----:B--2---:R-:W-:-:S05]  /*0a30*/  FFMA R21, R8, R6, R17 ;  /* 0x0000000608157223 */ /* 0x004fca0000000011 */
[----:B------:R3:W-:Y:S02]  /*0a40*/  STG.E desc[UR4][R12.64], R21 ;  /* 0x000000150c007986 */ /* 0x0007e4000c101904 */
.L_x_3:
[----:B------:R-:W-:Y:S05]  /*0a50*/  @P1 EXIT ;  /* 0x000000000000194d */ /* 0x000fea0003800000 */
[----:B------:R-:W4:Y:S01]  /*0a60*/  LDC.64 R6, c[0x0][0x380] ;  /* 0x0000e000ff067b82 */ /* 0x000f220000000a00 */
[-C--:B------:R-:W-:Y:S02]  /*0a70*/  IMAD R3, R3, R0.reuse, R4 ;  /* 0x0000000003037224 */ /* 0x080fe400078e0204 */
[----:B------:R-:W-:-:S05]  /*0a80*/  IMAD R5, R4, R0, R5 ;  /* 0x0000000004057224 */ /* 0x000fca00078e0205 */
[----:B------:R-:W0:Y:S01]  /*0a90*/  LDC.64 R8, c[0x0][0x388] ;  /* 0x0000e200ff087b82 */ /* 0x000e220000000a00 */
[----:B----4-:R-:W-:-:S06]  /*0aa0*/  IMAD.WIDE.U32 R2, R3, 0x4, R6 ;  /* 0x0000000403027825 */ /* 0x010fcc00078e0006 */
[----:B------:R-:W1:Y:S01]  /*0ab0*/  LDG.E R2, desc[UR4][R2.64] ;  /* 0x0000000402027981 */ /* 0x000e62000c1e1900 */
[----:B0-----:R-:W-:-:S06]  /*0ac0*/  IMAD.WIDE.U32 R4, R5, 0x4, R8 ;  /* 0x0000000405047825 */ /* 0x001fcc00078e0008 */
[----:B------:R-:W1:Y:S02]  /*0ad0*/  LDG.E R4, desc[UR4][R4.64] ;  /* 0x0000000404047981 */ /* 0x000e64000c1e1900 */
[----:B-123-5:R-:W-:-:S05]  /*0ae0*/  FFMA R21, R2, R4, R21 ;  /* 0x0000000402157223 */ /* 0x02efca0000000015 */
[----:B------:R-:W-:Y:S01]  /*0af0*/  STG.E desc[UR4][R12.64], R21 ;  /* 0x000000150c007986 */ /* 0x000fe2000c101904 */
[----:B------:R-:W-:Y:S05]  /*0b00*/  EXIT ;  /* 0x000000000000794d */ /* 0x000fea0003800000 */
.L_x_4:
[----:B------:R-:W-:-:S00]  /*0b10*/  BRA `(.L_x_4) ;  /* 0xfffffffc00fc7947 */ /* 0x000fc0000383ffff */
[----:B------:R-:W-:-:S00]  /*0b20*/  NOP ;  /* 0x0000000000007918 */ /* 0x000fc00000000000 */
        /* <DEDUP_REMOVED lines=13> */
.L_x_5:


//--------------------- .nv.shared.reserved.0     --------------------------
	.section	.nv.shared.reserved.0,"aw",@nobits
	.weak		__nv_reservedSMEM_offset_0_alias
	.size		__nv_reservedSMEM_offset_0_alias, 0, 64
	.other		__nv_reservedSMEM_offset_0_alias,@"STO_CUDA_RESERVED_SHARED STV_DEFAULT"
__nv_reservedSMEM_offset_0_alias:
	.zero		0
	.zero		64


//--------------------- .nv.constant0._Z9MatrixMulPfS_S_i --------------------------
	.section	.nv.constant0._Z9MatrixMulPfS_S_i,"a",@progbits
	.sectionflags	@""
	.align	4
.nv.constant0._Z9MatrixMulPfS_S_i:
	.zero		924


//--------------------- SYMBOLS --------------------------

	.type		.nv.reservedSmem.offset0,@object
	.size		.nv.reservedSmem.offset0,0x4
